//
// Generated by NVIDIA NVVM Compiler
//
// Compiler Build ID: CL-36424714
// Cuda compilation tools, release 13.0, V13.0.88
// Based on NVVM 20.0.0
//

.version 9.0
.target sm_100
.address_size 64

	// .globl	_Z7vec_addPfS_S_i

.visible .entry _Z7vec_addPfS_S_i(
	.param .u64 .ptr .align 1 _Z7vec_addPfS_S_i_param_0,
	.param .u64 .ptr .align 1 _Z7vec_addPfS_S_i_param_1,
	.param .u64 .ptr .align 1 _Z7vec_addPfS_S_i_param_2,
	.param .u32 _Z7vec_addPfS_S_i_param_3
)
{
	.reg .pred 	%p<2>;
	.reg .b32 	%r<6>;
	.reg .b32 	%f<4>;
	.reg .b64 	%rd<11>;

	ld.param.u64 	%rd1, [_Z7vec_addPfS_S_i_param_0];
	ld.param.u64 	%rd2, [_Z7vec_addPfS_S_i_param_1];
	ld.param.u64 	%rd3, [_Z7vec_addPfS_S_i_param_2];
	ld.param.u32 	%r2, [_Z7vec_addPfS_S_i_param_3];
	mov.u32 	%r3, %ntid.x;
	mov.u32 	%r4, %ctaid.x;
	mov.u32 	%r5, %tid.x;
	mad.lo.s32 	%r1, %r3, %r4, %r5;
	setp.ge.s32 	%p1, %r1, %r2;
	@%p1 bra 	$L__BB0_2;
	cvta.to.global.u64 	%rd4, %rd1;
	cvta.to.global.u64 	%rd5, %rd2;
	cvta.to.global.u64 	%rd6, %rd3;
	mul.wide.s32 	%rd7, %r1, 4;
	add.s64 	%rd8, %rd4, %rd7;
	ld.global.f32 	%f1, [%rd8];
	add.s64 	%rd9, %rd5, %rd7;
	ld.global.f32 	%f2, [%rd9];
	add.f32 	%f3, %f1, %f2;
	add.s64 	%rd10, %rd6, %rd7;
	st.global.f32 	[%rd10], %f3;
$L__BB0_2:
	ret;

}


// ===== COMPILED SASS (sm_100) =====

	.target	sm_100

	.elftype	@"ET_EXEC"


//--------------------- .note.nv.tkinfo           --------------------------
	.section	.note.nv.tkinfo,"",@"SHT_NOTE"
	.sectionflags	@"SHF_NOTE_NV_TKINFO"
	.tkinfo
        /*0018*/ 	.word	0x00000002
        /*0030*/ 	.string	""
        /*0030*/ 	.string	"ptxas"
        /*0030*/ 	.string	"Cuda compilation tools, release 13.0, V13.0.88"
        /*0030*/ 	.string	"Build cuda_13.0.r13.0/compiler.36424714_0"
        /*0030*/ 	.string	"-arch sm_100 -m 64 "



//--------------------- .note.nv.cuinfo           --------------------------
	.section	.note.nv.cuinfo,"",@"SHT_NOTE"
	.sectionflags	@"SHF_NOTE_NV_CUINFO"
        /*0018*/ 	.short	0x0002
        /*001a*/ 	.short	0x0064
        /*001c*/ 	.short	0x0082
	.zero		2


//--------------------- .nv.info                  --------------------------
	.section	.nv.info,"",@"SHT_CUDA_INFO"
	.align	4


	//----- nvinfo : EIATTR_REGCOUNT
	.align		4
        /*0000*/ 	.byte	0x04, 0x2f
        /*0002*/ 	.short	(.L_1 - .L_0)
	.align		4
.L_0:
        /*0004*/ 	.word	index@(_Z7vec_addPfS_S_i)
        /*0008*/ 	.word	0x0000000c


	//----- nvinfo : EIATTR_FRAME_SIZE
	.align		4
.L_1:
        /*000c*/ 	.byte	0x04, 0x11
        /*000e*/ 	.short	(.L_3 - .L_2)
	.align		4
.L_2:
        /*0010*/ 	.word	index@(_Z7vec_addPfS_S_i)
        /*0014*/ 	.word	0x00000000


	//----- nvinfo : EIATTR_MIN_STACK_SIZE
	.align		4
.L_3:
        /*0018*/ 	.byte	0x04, 0x12
        /*001a*/ 	.short	(.L_5 - .L_4)
	.align		4
.L_4:
        /*001c*/ 	.word	index@(_Z7vec_addPfS_S_i)
        /*0020*/ 	.word	0x00000000
.L_5:


//--------------------- .nv.compat                --------------------------
	.section	.nv.compat,"",@"SHT_CUDA_COMPAT_INFO"
	.align	4
        /*0000*/ 	.byte	0x02, 0x09, 0x00, 0x00, 0x02, 0x02, 0x01, 0x00, 0x02, 0x05, 0x05, 0x00, 0x03, 0x07, 0x01, 0x01
        /*0010*/ 	.byte	0x02, 0x03, 0x00, 0x00, 0x02, 0x06, 0x01, 0x00, 0x04, 0x0b, 0x08, 0x00, 0x09, 0x00, 0x00, 0x00
        /*0020*/ 	.byte	0x00, 0x00, 0x00, 0x00


//--------------------- .nv.info._Z7vec_addPfS_S_i --------------------------
	.section	.nv.info._Z7vec_addPfS_S_i,"",@"SHT_CUDA_INFO"
	.sectionflags	@""
	.align	4


	//----- nvinfo : EIATTR_CUDA_API_VERSION
	.align		4
        /*0000*/ 	.byte	0x04, 0x37
        /*0002*/ 	.short	(.L_7 - .L_6)
.L_6:
        /*0004*/ 	.word	0x00000082


	//----- nvinfo : EIATTR_KPARAM_INFO
	.align		4
.L_7:
        /*0008*/ 	.byte	0x04, 0x17
        /*000a*/ 	.short	(.L_9 - .L_8)
.L_8:
        /*000c*/ 	.word	0x00000000
        /*0010*/ 	.short	0x0003
        /*0012*/ 	.short	0x0018
        /*0014*/ 	.byte	0x00, 0xf0, 0x11, 0x00


	//----- nvinfo : EIATTR_KPARAM_INFO
	.align		4
.L_9:
        /*0018*/ 	.byte	0x04, 0x17
        /*001a*/ 	.short	(.L_11 - .L_10)
.L_10:
        /*001c*/ 	.word	0x00000000
        /*0020*/ 	.short	0x0002
        /*0022*/ 	.short	0x0010
        /*0024*/ 	.byte	0x00, 0xf5, 0x21, 0x00


	//----- nvinfo : EIATTR_KPARAM_INFO
	.align		4
.L_11:
        /*0028*/ 	.byte	0x04, 0x17
        /*002a*/ 	.short	(.L_13 - .L_12)
.L_12:
        /*002c*/ 	.word	0x00000000
        /*0030*/ 	.short	0x0001
        /*0032*/ 	.short	0x0008
        /*0034*/ 	.byte	0x00, 0xf5, 0x21, 0x00


	//----- nvinfo : EIATTR_KPARAM_INFO
	.align		4
.L_13:
        /*0038*/ 	.byte	0x04, 0x17
        /*003a*/ 	.short	(.L_15 - .L_14)
.L_14:
        /*003c*/ 	.word	0x00000000
        /*0040*/ 	.short	0x0000
        /*0042*/ 	.short	0x0000
        /*0044*/ 	.byte	0x00, 0xf5, 0x21, 0x00


	//----- nvinfo : EIATTR_SPARSE_MMA_MASK
	.align		4
.L_15:
        /*0048*/ 	.byte	0x03, 0x50
        /*004a*/ 	.short	0x0000


	//----- nvinfo : EIATTR_MAXREG_COUNT
	.align		4
        /*004c*/ 	.byte	0x03, 0x1b
        /*004e*/ 	.short	0x00ff


	//----- nvinfo : EIATTR_MERCURY_ISA_VERSION
	.align		4
        /*0050*/ 	.byte	0x03, 0x5f
        /*0052*/ 	.short	0x0101


	//----- nvinfo : EIATTR_VRC_CTA_INIT_COUNT
	.align		4
        /*0054*/ 	.byte	0x02, 0x4a
	.zero		1
	.zero		1


	//----- nvinfo : EIATTR_EXIT_INSTR_OFFSETS
	.align		4
        /*0058*/ 	.byte	0x04, 0x1c
        /*005a*/ 	.short	(.L_17 - .L_16)


	//   ....[0]....
.L_16:
        /*005c*/ 	.word	0x00000070


	//   ....[1]....
        /*0060*/ 	.word	0x00000130


	//----- nvinfo : EIATTR_CBANK_PARAM_SIZE
	.align		4
.L_17:
        /*0064*/ 	.byte	0x03, 0x19
        /*0066*/ 	.short	0x001c


	//----- nvinfo : EIATTR_PARAM_CBANK
	.align		4
        /*0068*/ 	.byte	0x04, 0x0a
        /*006a*/ 	.short	(.L_19 - .L_18)
	.align		4
.L_18:
        /*006c*/ 	.word	index@(.nv.constant0._Z7vec_addPfS_S_i)
        /*0070*/ 	.short	0x0380
        /*0072*/ 	.short	0x001c


	//----- nvinfo : EIATTR_SW_WAR
	.align		4
.L_19:
        /*0074*/ 	.byte	0x04, 0x36
        /*0076*/ 	.short	(.L_21 - .L_20)
.L_20:
        /*0078*/ 	.word	0x00000008
.L_21:


//--------------------- .nv.callgraph             --------------------------
	.section	.nv.callgraph,"",@"SHT_CUDA_CALLGRAPH"
	.align	4
	.sectionentsize	8
	.align		4
        /*0000*/ 	.word	0x00000000
	.align		4
        /*0004*/ 	.word	0xffffffff
	.align		4
        /*0008*/ 	.word	0x00000000
	.align		4
        /*000c*/ 	.word	0xfffffffe
	.align		4
        /*0010*/ 	.word	0x00000000
	.align		4
        /*0014*/ 	.word	0xfffffffd
	.align		4
        /*0018*/ 	.word	0x00000000
	.align		4
        /*001c*/ 	.word	0xfffffffc


//--------------------- .text._Z7vec_addPfS_S_i   --------------------------
	.section	.text._Z7vec_addPfS_S_i,"ax",@progbits
	.align	128
        .global         _Z7vec_addPfS_S_i
        .type           _Z7vec_addPfS_S_i,@function
        .size           _Z7vec_addPfS_S_i,(.L_x_1 - _Z7vec_addPfS_S_i)
        .other          _Z7vec_addPfS_S_i,@"STO_CUDA_ENTRY STV_DEFAULT"
_Z7vec_addPfS_S_i:
.text._Z7vec_addPfS_S_i:
[----:B------:R-:W-:Y:S01]  /*0000*/  LDC R1, c[0x0][0x37c] ;  /* 0x0000df00ff017b82 */ /* 0x000fe20000000800 */
[----:B------:R-:W0:Y:S01]  /*0010*/  S2R R9, SR_CTAID.X ;  /* 0x0000000000097919 */ /* 0x000e220000002500 */
[----:B------:R-:W0:Y:S01]  /*0020*/  LDCU UR4, c[0x0][0x360] ;  /* 0x00006c00ff0477ac */ /* 0x000e220008000800 */
[----:B------:R-:W0:Y:S01]  /*0030*/  S2R R0, SR_TID.X ;  /* 0x0000000000007919 */ /* 0x000e220000002100 */
[----:B------:R-:W1:Y:S01]  /*0040*/  LDCU UR5, c[0x0][0x398] ;  /* 0x00007300ff0577ac */ /* 0x000e620008000800 */
[----:B0-----:R-:W-:-:S05]  /*0050*/  IMAD R9, R9, UR4, R0 ;  /* 0x0000000409097c24 */ /* 0x001fca000f8e0200 */
[----:B-1----:R-:W-:-:S13]  /*0060*/  ISETP.GE.AND P0, PT, R9, UR5, PT ;  /* 0x0000000509007c0c */ /* 0x002fda000bf06270 */
[----:B------:R-:W-:Y:S05]  /*0070*/  @P0 EXIT ;  /* 0x000000000000094d */ /* 0x000fea0003800000 */
[----:B------:R-:W0:Y:S01]  /*0080*/  LDC.64 R2, c[0x0][0x380] ;  /* 0x0000e000ff027b82 */ /* 0x000e220000000a00 */
[----:B------:R-:W1:Y:S07]  /*0090*/  LDCU.64 UR4, c[0x0][0x358] ;  /* 0x00006b00ff0477ac */ /* 0x000e6e0008000a00 */
[----:B------:R-:W2:Y:S08]  /*00a0*/  LDC.64 R4, c[0x0][0x388] ;  /* 0x0000e200ff047b82 */ /* 0x000eb00000000a00 */
[----:B------:R-:W3:Y:S01]  /*00b0*/  LDC.64 R6, c[0x0][0x390] ;  /* 0x0000e400ff067b82 */ /* 0x000ee20000000a00 */
[----:B0-----:R-:W-:-:S06]  /*00c0*/  IMAD.WIDE R2, R9, 0x4, R2 ;  /* 0x0000000409027825 */ /* 0x001fcc00078e0202 */
[----:B-1----:R-:W4:Y:S01]  /*00d0*/  LDG.E R2, desc[UR4][R2.64] ;  /* 0x0000000402027981 */ /* 0x002f22000c1e1900 */
[----:B--2---:R-:W-:-:S06]  /*00e0*/  IMAD.WIDE R4, R9, 0x4, R4 ;  /* 0x0000000409047825 */ /* 0x004fcc00078e0204 */
[----:B------:R-:W4:Y:S01]  /*00f0*/  LDG.E R5, desc[UR4][R4.64] ;  /* 0x0000000404057981 */ /* 0x000f22000c1e1900 */
[----:B---3--:R-:W-:-:S04]  /*0100*/  IMAD.WIDE R6, R9, 0x4, R6 ;  /* 0x0000000409067825 */ /* 0x008fc800078e0206 */
[----:B----4-:R-:W-:-:S05]  /*0110*/  FADD R9, R2, R5 ;  /* 0x0000000502097221 */ /* 0x010fca0000000000 */
[----:B------:R-:W-:Y:S01]  /*0120*/  STG.E desc[UR4][R6.64], R9 ;  /* 0x0000000906007986 */ /* 0x000fe2000c101904 */
[----:B------:R-:W-:Y:S05]  /*0130*/  EXIT ;  /* 0x000000000000794d */ /* 0x000fea0003800000 */
.L_x_0:
[----:B------:R-:W-:-:S00]  /*0140*/  BRA `(.L_x_0) ;  /* 0xfffffffc00fc7947 */ /* 0x000fc0000383ffff */
[----:B------:R-:W-:-:S00]  /*0150*/  NOP ;  /* 0x0000000000007918 */ /* 0x000fc00000000000 */
        /* <DEDUP_REMOVED lines=10> */
.L_x_1:


//--------------------- .nv.shared.reserved.0     --------------------------
	.section	.nv.shared.reserved.0,"aw",@nobits
	.weak		__nv_reservedSMEM_offset_0_alias
	.size		__nv_reservedSMEM_offset_0_alias, 0, 64
	.other		__nv_reservedSMEM_offset_0_alias,@"STO_CUDA_RESERVED_SHARED STV_DEFAULT"
__nv_reservedSMEM_offset_0_alias:
	.zero		0
	.zero		64


//--------------------- .nv.constant0._Z7vec_addPfS_S_i --------------------------
	.section	.nv.constant0._Z7vec_addPfS_S_i,"a",@progbits
	.sectionflags	@""
	.align	4
.nv.constant0._Z7vec_addPfS_S_i:
	.zero		924


//--------------------- SYMBOLS --------------------------

	.type		.nv.reservedSmem.offset0,@object
	.size		.nv.reservedSmem.offset0,0x4
